//
// Generated by NVIDIA NVVM Compiler
//
// Compiler Build ID: CL-36424714
// Cuda compilation tools, release 13.0, V13.0.88
// Based on NVVM 20.0.0
//

.version 9.0
.target sm_100
.address_size 64

	// .globl	_Z18CoarsenedReductionPfS_i
// _ZZ18CoarsenedReductionPfS_iE7input_s has been demoted

.visible .entry _Z18CoarsenedReductionPfS_i(
	.param .u64 .ptr .align 1 _Z18CoarsenedReductionPfS_i_param_0,
	.param .u64 .ptr .align 1 _Z18CoarsenedReductionPfS_i_param_1,
	.param .u32 _Z18CoarsenedReductionPfS_i_param_2
)
{
	.reg .pred 	%p<7>;
	.reg .b32 	%r<17>;
	.reg .b32 	%f<15>;
	.reg .b64 	%rd<9>;
	// demoted variable
	.shared .align 4 .b8 _ZZ18CoarsenedReductionPfS_iE7input_s[4096];
	ld.param.u64 	%rd3, [_Z18CoarsenedReductionPfS_i_param_0];
	ld.param.u64 	%rd2, [_Z18CoarsenedReductionPfS_i_param_1];
	ld.param.u32 	%r8, [_Z18CoarsenedReductionPfS_i_param_2];
	cvta.to.global.u64 	%rd1, %rd3;
	mov.u32 	%r9, %ctaid.x;
	mov.u32 	%r16, %ntid.x;
	mov.u32 	%r2, %tid.x;
	mul.lo.s32 	%r10, %r9, %r16;
	shl.b32 	%r11, %r10, 1;
	add.s32 	%r3, %r11, %r2;
	setp.ge.u32 	%p1, %r3, %r8;
	mov.f32 	%f14, 0f00000000;
	@%p1 bra 	$L__BB0_2;
	mul.wide.u32 	%rd4, %r3, 4;
	add.s64 	%rd5, %rd1, %rd4;
	ld.global.f32 	%f6, [%rd5];
	add.f32 	%f14, %f6, 0f00000000;
$L__BB0_2:
	add.s32 	%r4, %r3, %r16;
	setp.ge.u32 	%p2, %r4, %r8;
	@%p2 bra 	$L__BB0_4;
	mul.wide.u32 	%rd6, %r4, 4;
	add.s64 	%rd7, %rd1, %rd6;
	ld.global.f32 	%f7, [%rd7];
	add.f32 	%f14, %f14, %f7;
$L__BB0_4:
	shl.b32 	%r12, %r2, 2;
	mov.u32 	%r13, _ZZ18CoarsenedReductionPfS_iE7input_s;
	add.s32 	%r5, %r13, %r12;
	st.shared.f32 	[%r5], %f14;
	bar.sync 	0;
	setp.lt.u32 	%p3, %r16, 2;
	@%p3 bra 	$L__BB0_8;
$L__BB0_5:
	shr.u32 	%r7, %r16, 1;
	setp.ge.u32 	%p4, %r2, %r7;
	@%p4 bra 	$L__BB0_7;
	shl.b32 	%r14, %r7, 2;
	add.s32 	%r15, %r5, %r14;
	ld.shared.f32 	%f8, [%r15];
	ld.shared.f32 	%f9, [%r5];
	add.f32 	%f10, %f8, %f9;
	st.shared.f32 	[%r5], %f10;
$L__BB0_7:
	bar.sync 	0;
	setp.gt.u32 	%p5, %r16, 3;
	mov.u32 	%r16, %r7;
	@%p5 bra 	$L__BB0_5;
$L__BB0_8:
	setp.ne.s32 	%p6, %r2, 0;
	@%p6 bra 	$L__BB0_10;
	ld.shared.f32 	%f11, [_ZZ18CoarsenedReductionPfS_iE7input_s];
	cvta.to.global.u64 	%rd8, %rd2;
	atom.global.add.f32 	%f12, [%rd8], %f11;
$L__BB0_10:
	ret;

}


// ===== COMPILED SASS (sm_100) =====

	.target	sm_100

	.elftype	@"ET_EXEC"


//--------------------- .note.nv.tkinfo           --------------------------
	.section	.note.nv.tkinfo,"",@"SHT_NOTE"
	.sectionflags	@"SHF_NOTE_NV_TKINFO"
	.tkinfo
        /*0018*/ 	.word	0x00000002
        /*0030*/ 	.string	""
        /*0030*/ 	.string	"ptxas"
        /*0030*/ 	.string	"Cuda compilation tools, release 13.0, V13.0.88"
        /*0030*/ 	.string	"Build cuda_13.0.r13.0/compiler.36424714_0"
        /*0030*/ 	.string	"-arch sm_100 -m 64 "



//--------------------- .note.nv.cuinfo           --------------------------
	.section	.note.nv.cuinfo,"",@"SHT_NOTE"
	.sectionflags	@"SHF_NOTE_NV_CUINFO"
        /*0018*/ 	.short	0x0002
        /*001a*/ 	.short	0x0064
        /*001c*/ 	.short	0x0082
	.zero		2


//--------------------- .nv.info                  --------------------------
	.section	.nv.info,"",@"SHT_CUDA_INFO"
	.align	4


	//----- nvinfo : EIATTR_REGCOUNT
	.align		4
        /*0000*/ 	.byte	0x04, 0x2f
        /*0002*/ 	.short	(.L_1 - .L_0)
	.align		4
.L_0:
        /*0004*/ 	.word	index@(_Z18CoarsenedReductionPfS_i)
        /*0008*/ 	.word	0x0000000e


	//----- nvinfo : EIATTR_FRAME_SIZE
	.align		4
.L_1:
        /*000c*/ 	.byte	0x04, 0x11
        /*000e*/ 	.short	(.L_3 - .L_2)
	.align		4
.L_2:
        /*0010*/ 	.word	index@(_Z18CoarsenedReductionPfS_i)
        /*0014*/ 	.word	0x00000000


	//----- nvinfo : EIATTR_MIN_STACK_SIZE
	.align		4
.L_3:
        /*0018*/ 	.byte	0x04, 0x12
        /*001a*/ 	.short	(.L_5 - .L_4)
	.align		4
.L_4:
        /*001c*/ 	.word	index@(_Z18CoarsenedReductionPfS_i)
        /*0020*/ 	.word	0x00000000
.L_5:


//--------------------- .nv.compat                --------------------------
	.section	.nv.compat,"",@"SHT_CUDA_COMPAT_INFO"
	.align	4
        /*0000*/ 	.byte	0x02, 0x09, 0x00, 0x00, 0x02, 0x02, 0x01, 0x00, 0x02, 0x05, 0x05, 0x00, 0x03, 0x07, 0x01, 0x01
        /*0010*/ 	.byte	0x02, 0x03, 0x00, 0x00, 0x02, 0x06, 0x01, 0x00, 0x04, 0x0b, 0x08, 0x00, 0x09, 0x00, 0x00, 0x00
        /*0020*/ 	.byte	0x00, 0x00, 0x00, 0x00


//--------------------- .nv.info._Z18CoarsenedReductionPfS_i --------------------------
	.section	.nv.info._Z18CoarsenedReductionPfS_i,"",@"SHT_CUDA_INFO"
	.sectionflags	@""
	.align	4


	//----- nvinfo : EIATTR_CUDA_API_VERSION
	.align		4
        /*0000*/ 	.byte	0x04, 0x37
        /*0002*/ 	.short	(.L_7 - .L_6)
.L_6:
        /*0004*/ 	.word	0x00000082


	//----- nvinfo : EIATTR_KPARAM_INFO
	.align		4
.L_7:
        /*0008*/ 	.byte	0x04, 0x17
        /*000a*/ 	.short	(.L_9 - .L_8)
.L_8:
        /*000c*/ 	.word	0x00000000
        /*0010*/ 	.short	0x0002
        /*0012*/ 	.short	0x0010
        /*0014*/ 	.byte	0x00, 0xf0, 0x11, 0x00


	//----- nvinfo : EIATTR_KPARAM_INFO
	.align		4
.L_9:
        /*0018*/ 	.byte	0x04, 0x17
        /*001a*/ 	.short	(.L_11 - .L_10)
.L_10:
        /*001c*/ 	.word	0x00000000
        /*0020*/ 	.short	0x0001
        /*0022*/ 	.short	0x0008
        /*0024*/ 	.byte	0x00, 0xf5, 0x21, 0x00


	//----- nvinfo : EIATTR_KPARAM_INFO
	.align		4
.L_11:
        /*0028*/ 	.byte	0x04, 0x17
        /*002a*/ 	.short	(.L_13 - .L_12)
.L_12:
        /*002c*/ 	.word	0x00000000
        /*0030*/ 	.short	0x0000
        /*0032*/ 	.short	0x0000
        /*0034*/ 	.byte	0x00, 0xf5, 0x21, 0x00


	//----- nvinfo : EIATTR_SPARSE_MMA_MASK
	.align		4
.L_13:
        /*0038*/ 	.byte	0x03, 0x50
        /*003a*/ 	.short	0x0000


	//----- nvinfo : EIATTR_MAXREG_COUNT
	.align		4
        /*003c*/ 	.byte	0x03, 0x1b
        /*003e*/ 	.short	0x00ff


	//----- nvinfo : EIATTR_NUM_BARRIERS
	.align		4
        /*0040*/ 	.byte	0x02, 0x4c
        /*0042*/ 	.byte	0x01
	.zero		1


	//----- nvinfo : EIATTR_MERCURY_ISA_VERSION
	.align		4
        /*0044*/ 	.byte	0x03, 0x5f
        /*0046*/ 	.short	0x0101


	//----- nvinfo : EIATTR_VRC_CTA_INIT_COUNT
	.align		4
        /*0048*/ 	.byte	0x02, 0x4a
	.zero		1
	.zero		1


	//----- nvinfo : EIATTR_EXIT_INSTR_OFFSETS
	.align		4
        /*004c*/ 	.byte	0x04, 0x1c
        /*004e*/ 	.short	(.L_15 - .L_14)


	//   ....[0]....
.L_14:
        /*0050*/ 	.word	0x00000280


	//   ....[1]....
        /*0054*/ 	.word	0x000002f0


	//----- nvinfo : EIATTR_CBANK_PARAM_SIZE
	.align		4
.L_15:
        /*0058*/ 	.byte	0x03, 0x19
        /*005a*/ 	.short	0x0014


	//----- nvinfo : EIATTR_PARAM_CBANK
	.align		4
        /*005c*/ 	.byte	0x04, 0x0a
        /*005e*/ 	.short	(.L_17 - .L_16)
	.align		4
.L_16:
        /*0060*/ 	.word	index@(.nv.constant0._Z18CoarsenedReductionPfS_i)
        /*0064*/ 	.short	0x0380
        /*0066*/ 	.short	0x0014


	//----- nvinfo : EIATTR_SW_WAR
	.align		4
.L_17:
        /*0068*/ 	.byte	0x04, 0x36
        /*006a*/ 	.short	(.L_19 - .L_18)
.L_18:
        /*006c*/ 	.word	0x00000008
.L_19:


//--------------------- .nv.callgraph             --------------------------
	.section	.nv.callgraph,"",@"SHT_CUDA_CALLGRAPH"
	.align	4
	.sectionentsize	8
	.align		4
        /*0000*/ 	.word	0x00000000
	.align		4
        /*0004*/ 	.word	0xffffffff
	.align		4
        /*0008*/ 	.word	0x00000000
	.align		4
        /*000c*/ 	.word	0xfffffffe
	.align		4
        /*0010*/ 	.word	0x00000000
	.align		4
        /*0014*/ 	.word	0xfffffffd
	.align		4
        /*0018*/ 	.word	0x00000000
	.align		4
        /*001c*/ 	.word	0xfffffffc


//--------------------- .text._Z18CoarsenedReductionPfS_i --------------------------
	.section	.text._Z18CoarsenedReductionPfS_i,"ax",@progbits
	.align	128
        .global         _Z18CoarsenedReductionPfS_i
        .type           _Z18CoarsenedReductionPfS_i,@function
        .size           _Z18CoarsenedReductionPfS_i,(.L_x_3 - _Z18CoarsenedReductionPfS_i)
        .other          _Z18CoarsenedReductionPfS_i,@"STO_CUDA_ENTRY STV_DEFAULT"
_Z18CoarsenedReductionPfS_i:
.text._Z18CoarsenedReductionPfS_i:
[----:B------:R-:W-:Y:S01]  /*0000*/  LDC R1, c[0x0][0x37c] ;  /* 0x0000df00ff017b82 */ /* 0x000fe20000000800 */
[----:B------:R-:W0:Y:S07]  /*0010*/  S2R R9, SR_TID.X ;  /* 0x0000000000097919 */ /* 0x000e2e0000002100 */
[----:B------:R-:W1:Y:S01]  /*0020*/  S2UR UR4, SR_CTAID.X ;  /* 0x00000000000479c3 */ /* 0x000e620000002500 */
[----:B------:R-:W2:Y:S01]  /*0030*/  LDCU UR5, c[0x0][0x390] ;  /* 0x00007200ff0577ac */ /* 0x000ea20008000800 */
[----:B------:R-:W3:Y:S06]  /*0040*/  LDCU.64 UR6, c[0x0][0x358] ;  /* 0x00006b00ff0677ac */ /* 0x000eec0008000a00 */
[----:B------:R-:W1:Y:S02]  /*0050*/  LDC R6, c[0x0][0x360] ;  /* 0x0000d800ff067b82 */ /* 0x000e640000000800 */
[----:B-1----:R-:W-:-:S04]  /*0060*/  IMAD R0, R6, UR4, RZ ;  /* 0x0000000406007c24 */ /* 0x002fc8000f8e02ff */
[----:B0-----:R-:W-:-:S05]  /*0070*/  IMAD R7, R0, 0x2, R9 ;  /* 0x0000000200077824 */ /* 0x001fca00078e0209 */
[C---:B--2---:R-:W-:Y:S02]  /*0080*/  ISETP.GE.U32.AND P0, PT, R7.reuse, UR5, PT ;  /* 0x0000000507007c0c */ /* 0x044fe4000bf06070 */
[----:B------:R-:W-:-:S04]  /*0090*/  IADD3 R11, PT, PT, R7, R6, RZ ;  /* 0x00000006070b7210 */ /* 0x000fc80007ffe0ff */
[----:B------:R-:W-:-:S07]  /*00a0*/  ISETP.GE.U32.AND P1, PT, R11, UR5, PT ;  /* 0x000000050b007c0c */ /* 0x000fce000bf26070 */
[----:B------:R-:W0:Y:S08]  /*00b0*/  @!P0 LDC.64 R2, c[0x0][0x380] ;  /* 0x0000e000ff028b82 */ /* 0x000e300000000a00 */
[----:B------:R-:W1:Y:S01]  /*00c0*/  @!P1 LDC.64 R4, c[0x0][0x380] ;  /* 0x0000e000ff049b82 */ /* 0x000e620000000a00 */
[----:B0-----:R-:W-:-:S06]  /*00d0*/  @!P0 IMAD.WIDE.U32 R2, R7, 0x4, R2 ;  /* 0x0000000407028825 */ /* 0x001fcc00078e0002 */
[----:B---3--:R-:W2:Y:S01]  /*00e0*/  @!P0 LDG.E R2, desc[UR6][R2.64] ;  /* 0x0000000602028981 */ /* 0x008ea2000c1e1900 */
[----:B-1----:R-:W-:-:S06]  /*00f0*/  @!P1 IMAD.WIDE.U32 R4, R11, 0x4, R4 ;  /* 0x000000040b049825 */ /* 0x002fcc00078e0004 */
[----:B------:R-:W3:Y:S01]  /*0100*/  @!P1 LDG.E R5, desc[UR6][R4.64] ;  /* 0x0000000604059981 */ /* 0x000ee2000c1e1900 */
[----:B------:R-:W0:Y:S01]  /*0110*/  S2UR UR5, SR_CgaCtaId ;  /* 0x00000000000579c3 */ /* 0x000e220000008800 */
[----:B------:R-:W-:Y:S01]  /*0120*/  IMAD.MOV.U32 R0, RZ, RZ, RZ ;  /* 0x000000ffff007224 */ /* 0x000fe200078e00ff */
[----:B------:R-:W-:Y:S02]  /*0130*/  UMOV UR4, 0x400 ;  /* 0x0000040000047882 */ /* 0x000fe40000000000 */
[----:B0-----:R-:W-:-:S06]  /*0140*/  ULEA UR4, UR5, UR4, 0x18 ;  /* 0x0000000405047291 */ /* 0x001fcc000f8ec0ff */
[----:B------:R-:W-:Y:S01]  /*0150*/  LEA R7, R9, UR4, 0x2 ;  /* 0x0000000409077c11 */ /* 0x000fe2000f8e10ff */
[----:B--2---:R-:W-:Y:S01]  /*0160*/  @!P0 FADD R0, RZ, R2 ;  /* 0x00000002ff008221 */ /* 0x004fe20000000000 */
[----:B------:R-:W-:-:S03]  /*0170*/  ISETP.GE.U32.AND P0, PT, R6, 0x2, PT ;  /* 0x000000020600780c */ /* 0x000fc60003f06070 */
[----:B---3--:R-:W-:Y:S01]  /*0180*/  @!P1 FADD R0, R0, R5 ;  /* 0x0000000500009221 */ /* 0x008fe20000000000 */
[----:B------:R-:W-:-:S04]  /*0190*/  ISETP.NE.AND P1, PT, R9, RZ, PT ;  /* 0x000000ff0900720c */ /* 0x000fc80003f25270 */
[----:B------:R0:W-:Y:S01]  /*01a0*/  STS [R7], R0 ;  /* 0x0000000007007388 */ /* 0x0001e20000000800 */
[----:B------:R-:W-:Y:S06]  /*01b0*/  BAR.SYNC.DEFER_BLOCKING 0x0 ;  /* 0x0000000000007b1d */ /* 0x000fec0000010000 */
[----:B------:R-:W-:Y:S05]  /*01c0*/  @!P0 BRA `(.L_x_0) ;  /* 0x00000000002c8947 */ /* 0x000fea0003800000 */
.L_x_1:
[----:B------:R-:W-:-:S04]  /*01d0*/  SHF.R.U32.HI R4, RZ, 0x1, R6 ;  /* 0x00000001ff047819 */ /* 0x000fc80000011606 */
[----:B------:R-:W-:-:S13]  /*01e0*/  ISETP.GE.U32.AND P0, PT, R9, R4, PT ;  /* 0x000000040900720c */ /* 0x000fda0003f06070 */
[----:B0-----:R-:W-:Y:S01]  /*01f0*/  @!P0 LEA R0, R4, R7, 0x2 ;  /* 0x0000000704008211 */ /* 0x001fe200078e10ff */
[----:B------:R-:W-:Y:S05]  /*0200*/  @!P0 LDS R3, [R7] ;  /* 0x0000000007038984 */ /* 0x000fea0000000800 */
[----:B------:R-:W0:Y:S02]  /*0210*/  @!P0 LDS R0, [R0] ;  /* 0x0000000000008984 */ /* 0x000e240000000800 */
[----:B0-----:R-:W-:-:S05]  /*0220*/  @!P0 FADD R2, R0, R3 ;  /* 0x0000000300028221 */ /* 0x001fca0000000000 */
[----:B------:R1:W-:Y:S01]  /*0230*/  @!P0 STS [R7], R2 ;  /* 0x0000000207008388 */ /* 0x0003e20000000800 */
[----:B------:R-:W-:Y:S01]  /*0240*/  BAR.SYNC.DEFER_BLOCKING 0x0 ;  /* 0x0000000000007b1d */ /* 0x000fe20000010000 */
[----:B------:R-:W-:Y:S01]  /*0250*/  ISETP.GT.U32.AND P0, PT, R6, 0x3, PT ;  /* 0x000000030600780c */ /* 0x000fe20003f04070 */
[----:B------:R-:W-:-:S12]  /*0260*/  IMAD.MOV.U32 R6, RZ, RZ, R4 ;  /* 0x000000ffff067224 */ /* 0x000fd800078e0004 */
[----:B-1----:R-:W-:Y:S05]  /*0270*/  @P0 BRA `(.L_x_1) ;  /* 0xfffffffc00d40947 */ /* 0x002fea000383ffff */
.L_x_0:
[----:B------:R-:W-:Y:S05]  /*0280*/  @P1 EXIT ;  /* 0x000000000000194d */ /* 0x000fea0003800000 */
[----:B------:R-:W1:Y:S01]  /*0290*/  S2UR UR5, SR_CgaCtaId ;  /* 0x00000000000579c3 */ /* 0x000e620000008800 */
[----:B------:R-:W-:-:S07]  /*02a0*/  UMOV UR4, 0x400 ;  /* 0x0000040000047882 */ /* 0x000fce0000000000 */
[----:B------:R-:W2:Y:S01]  /*02b0*/  LDC.64 R2, c[0x0][0x388] ;  /* 0x0000e200ff027b82 */ /* 0x000ea20000000a00 */
[----:B-1----:R-:W-:-:S09]  /*02c0*/  ULEA UR4, UR5, UR4, 0x18 ;  /* 0x0000000405047291 */ /* 0x002fd2000f8ec0ff */
[----:B------:R-:W2:Y:S04]  /*02d0*/  LDS R5, [UR4] ;  /* 0x00000004ff057984 */ /* 0x000ea80008000800 */
[----:B--2---:R-:W-:Y:S01]  /*02e0*/  REDG.E.ADD.F32.FTZ.RN.STRONG.GPU desc[UR6][R2.64], R5 ;  /* 0x00000005020079a6 */ /* 0x004fe2000c12f306 */
[----:B------:R-:W-:Y:S05]  /*02f0*/  EXIT ;  /* 0x000000000000794d */ /* 0x000fea0003800000 */
.L_x_2:
[----:B------:R-:W-:-:S00]  /*0300*/  BRA `(.L_x_2) ;  /* 0xfffffffc00fc7947 */ /* 0x000fc0000383ffff */
[----:B------:R-:W-:-:S00]  /*0310*/  NOP ;  /* 0x0000000000007918 */ /* 0x000fc00000000000 */
        /* <DEDUP_REMOVED lines=14> */
.L_x_3:


//--------------------- .nv.shared._Z18CoarsenedReductionPfS_i --------------------------
	.section	.nv.shared._Z18CoarsenedReductionPfS_i,"aw",@nobits
	.sectionflags	@""
	.align	4
.nv.shared._Z18CoarsenedReductionPfS_i:
	.zero		5120


//--------------------- .nv.shared.reserved.0     --------------------------
	.section	.nv.shared.reserved.0,"aw",@nobits
	.weak		__nv_reservedSMEM_offset_0_alias
	.size		__nv_reservedSMEM_offset_0_alias, 0, 64
	.other		__nv_reservedSMEM_offset_0_alias,@"STO_CUDA_RESERVED_SHARED STV_DEFAULT"
__nv_reservedSMEM_offset_0_alias:
	.zero		0
	.zero		64


//--------------------- .nv.constant0._Z18CoarsenedReductionPfS_i --------------------------
	.section	.nv.constant0._Z18CoarsenedReductionPfS_i,"a",@progbits
	.sectionflags	@""
	.align	4
.nv.constant0._Z18CoarsenedReductionPfS_i:
	.zero		916


//--------------------- SYMBOLS --------------------------

	.type		.nv.reservedSmem.offset0,@object
	.size		.nv.reservedSmem.offset0,0x4
	.type		.nv.reservedSmem.cap,@object
	.size		.nv.reservedSmem.cap,0x4
